//
// Generated by NVIDIA NVVM Compiler
//
// Compiler Build ID: CL-36424714
// Cuda compilation tools, release 13.0, V13.0.88
// Based on NVVM 20.0.0
//

.version 9.0
.target sm_100
.address_size 64

	// .globl	_Z15distance_KernelPffi
.extern .func  (.param .b32 func_retval0) vprintf
(
	.param .b64 vprintf_param_0,
	.param .b64 vprintf_param_1
)
;
.global .align 1 .b8 $str[4] = {37, 102, 10};

.visible .entry _Z15distance_KernelPffi(
	.param .u64 .ptr .align 1 _Z15distance_KernelPffi_param_0,
	.param .f32 _Z15distance_KernelPffi_param_1,
	.param .u32 _Z15distance_KernelPffi_param_2
)
{
	.local .align 8 .b8 	__local_depot0[8];
	.reg .b64 	%SP;
	.reg .b64 	%SPL;
	.reg .b32 	%r<9>;
	.reg .b32 	%f<8>;
	.reg .b64 	%rd<9>;
	.reg .b64 	%fd<2>;

	mov.u64 	%SPL, __local_depot0;
	cvta.local.u64 	%SP, %SPL;
	ld.param.u64 	%rd1, [_Z15distance_KernelPffi_param_0];
	ld.param.f32 	%f1, [_Z15distance_KernelPffi_param_1];
	ld.param.u32 	%r1, [_Z15distance_KernelPffi_param_2];
	cvta.to.global.u64 	%rd2, %rd1;
	add.u64 	%rd3, %SP, 0;
	add.u64 	%rd4, %SPL, 0;
	mov.u32 	%r2, %ctaid.x;
	mov.u32 	%r3, %ntid.x;
	mov.u32 	%r4, %tid.x;
	mad.lo.s32 	%r5, %r2, %r3, %r4;
	cvt.rn.f32.s32 	%f2, %r5;
	add.s32 	%r6, %r1, -1;
	cvt.rn.f32.s32 	%f3, %r6;
	div.rn.f32 	%f4, %f2, %f3;
	sub.f32 	%f5, %f4, %f1;
	mul.f32 	%f6, %f5, %f5;
	sqrt.rn.f32 	%f7, %f6;
	mul.wide.s32 	%rd5, %r5, 4;
	add.s64 	%rd6, %rd2, %rd5;
	st.global.f32 	[%rd6], %f7;
	cvt.f64.f32 	%fd1, %f7;
	st.local.f64 	[%rd4], %fd1;
	mov.u64 	%rd7, $str;
	cvta.global.u64 	%rd8, %rd7;
	{ // callseq 0, 0
	.param .b64 param0;
	st.param.b64 	[param0], %rd8;
	.param .b64 param1;
	st.param.b64 	[param1], %rd3;
	.param .b32 retval0;
	call.uni (retval0), 
	vprintf, 
	(
	param0, 
	param1
	);
	ld.param.b32 	%r7, [retval0];
	} // callseq 0
	ret;

}


// ===== COMPILED SASS (sm_100) =====

	.target	sm_100

	.elftype	@"ET_EXEC"


//--------------------- .note.nv.tkinfo           --------------------------
	.section	.note.nv.tkinfo,"",@"SHT_NOTE"
	.sectionflags	@"SHF_NOTE_NV_TKINFO"
	.tkinfo
        /*0018*/ 	.word	0x00000002
        /*0030*/ 	.string	""
        /*0030*/ 	.string	"ptxas"
        /*0030*/ 	.string	"Cuda compilation tools, release 13.0, V13.0.88"
        /*0030*/ 	.string	"Build cuda_13.0.r13.0/compiler.36424714_0"
        /*0030*/ 	.string	"-arch sm_100 -m 64 "



//--------------------- .note.nv.cuinfo           --------------------------
	.section	.note.nv.cuinfo,"",@"SHT_NOTE"
	.sectionflags	@"SHF_NOTE_NV_CUINFO"
        /*0018*/ 	.short	0x0002
        /*001a*/ 	.short	0x0064
        /*001c*/ 	.short	0x0082
	.zero		2


//--------------------- .nv.info                  --------------------------
	.section	.nv.info,"",@"SHT_CUDA_INFO"
	.align	4


	//----- nvinfo : EIATTR_REGCOUNT
	.align		4
        /*0000*/ 	.byte	0x04, 0x2f
        /*0002*/ 	.short	(.L_2 - .L_1)
	.align		4
.L_1:
        /*0004*/ 	.word	index@(_Z15distance_KernelPffi)
        /*0008*/ 	.word	0x00000018


	//----- nvinfo : EIATTR_FRAME_SIZE
	.align		4
.L_2:
        /*000c*/ 	.byte	0x04, 0x11
        /*000e*/ 	.short	(.L_4 - .L_3)
	.align		4
.L_3:
        /*0010*/ 	.word	index@($__internal_1_$__cuda_sm3x_div_rn_noftz_f32_slowpath)
        /*0014*/ 	.word	0x00000008


	//----- nvinfo : EIATTR_FRAME_SIZE
	.align		4
.L_4:
        /*0018*/ 	.byte	0x04, 0x11
        /*001a*/ 	.short	(.L_6 - .L_5)
	.align		4
.L_5:
        /*001c*/ 	.word	index@($__internal_0_$__cuda_sm20_sqrt_rn_f32_slowpath)
        /*0020*/ 	.word	0x00000008


	//----- nvinfo : EIATTR_FRAME_SIZE
	.align		4
.L_6:
        /*0024*/ 	.byte	0x04, 0x11
        /*0026*/ 	.short	(.L_8 - .L_7)
	.align		4
.L_7:
        /*0028*/ 	.word	index@(_Z15distance_KernelPffi)
        /*002c*/ 	.word	0x00000008


	//----- nvinfo : EIATTR_MIN_STACK_SIZE
	.align		4
.L_8:
        /*0030*/ 	.byte	0x04, 0x12
        /*0032*/ 	.short	(.L_10 - .L_9)
	.align		4
.L_9:
        /*0034*/ 	.word	index@(_Z15distance_KernelPffi)
        /*0038*/ 	.word	0x00000008
.L_10:


//--------------------- .nv.compat                --------------------------
	.section	.nv.compat,"",@"SHT_CUDA_COMPAT_INFO"
	.align	4
        /*0000*/ 	.byte	0x02, 0x09, 0x00, 0x00, 0x02, 0x02, 0x01, 0x00, 0x02, 0x05, 0x05, 0x00, 0x03, 0x07, 0x01, 0x01
        /*0010*/ 	.byte	0x02, 0x03, 0x00, 0x00, 0x02, 0x06, 0x01, 0x00, 0x04, 0x0b, 0x08, 0x00, 0x01, 0x00, 0x00, 0x00
        /*0020*/ 	.byte	0x00, 0x00, 0x00, 0x00


//--------------------- .nv.info._Z15distance_KernelPffi --------------------------
	.section	.nv.info._Z15distance_KernelPffi,"",@"SHT_CUDA_INFO"
	.sectionflags	@""
	.align	4


	//----- nvinfo : EIATTR_CUDA_API_VERSION
	.align		4
        /*0000*/ 	.byte	0x04, 0x37
        /*0002*/ 	.short	(.L_12 - .L_11)
.L_11:
        /*0004*/ 	.word	0x00000082


	//----- nvinfo : EIATTR_KPARAM_INFO
	.align		4
.L_12:
        /*0008*/ 	.byte	0x04, 0x17
        /*000a*/ 	.short	(.L_14 - .L_13)
.L_13:
        /*000c*/ 	.word	0x00000000
        /*0010*/ 	.short	0x0002
        /*0012*/ 	.short	0x000c
        /*0014*/ 	.byte	0x00, 0xf0, 0x11, 0x00


	//----- nvinfo : EIATTR_KPARAM_INFO
	.align		4
.L_14:
        /*0018*/ 	.byte	0x04, 0x17
        /*001a*/ 	.short	(.L_16 - .L_15)
.L_15:
        /*001c*/ 	.word	0x00000000
        /*0020*/ 	.short	0x0001
        /*0022*/ 	.short	0x0008
        /*0024*/ 	.byte	0x00, 0xf0, 0x11, 0x00


	//----- nvinfo : EIATTR_KPARAM_INFO
	.align		4
.L_16:
        /*0028*/ 	.byte	0x04, 0x17
        /*002a*/ 	.short	(.L_18 - .L_17)
.L_17:
        /*002c*/ 	.word	0x00000000
        /*0030*/ 	.short	0x0000
        /*0032*/ 	.short	0x0000
        /*0034*/ 	.byte	0x00, 0xf5, 0x21, 0x00


	//----- nvinfo : EIATTR_SPARSE_MMA_MASK
	.align		4
.L_18:
        /*0038*/ 	.byte	0x03, 0x50
        /*003a*/ 	.short	0x0000


	//----- nvinfo : EIATTR_MAXREG_COUNT
	.align		4
        /*003c*/ 	.byte	0x03, 0x1b
        /*003e*/ 	.short	0x00ff


	//----- nvinfo : EIATTR_EXTERNS
	.align		4
        /*0040*/ 	.byte	0x04, 0x0f
        /*0042*/ 	.short	(.L_20 - .L_19)


	//   ....[0]....
	.align		4
.L_19:
        /*0044*/ 	.word	index@(vprintf)


	//----- nvinfo : EIATTR_MERCURY_ISA_VERSION
	.align		4
.L_20:
        /*0048*/ 	.byte	0x03, 0x5f
        /*004a*/ 	.short	0x0101


	//----- nvinfo : EIATTR_VRC_CTA_INIT_COUNT
	.align		4
        /*004c*/ 	.byte	0x02, 0x4a
	.zero		1
	.zero		1


	//----- nvinfo : EIATTR_SYSCALL_OFFSETS
	.align		4
        /*0050*/ 	.byte	0x04, 0x46
        /*0052*/ 	.short	(.L_22 - .L_21)


	//   ....[0]....
.L_21:
        /*0054*/ 	.word	0x000003a0


	//----- nvinfo : EIATTR_EXIT_INSTR_OFFSETS
	.align		4
.L_22:
        /*0058*/ 	.byte	0x04, 0x1c
        /*005a*/ 	.short	(.L_24 - .L_23)


	//   ....[0]....
.L_23:
        /*005c*/ 	.word	0x000003b0


	//----- nvinfo : EIATTR_CRS_STACK_SIZE
	.align		4
.L_24:
        /*0060*/ 	.byte	0x04, 0x1e
        /*0062*/ 	.short	(.L_26 - .L_25)
.L_25:
        /*0064*/ 	.word	0x00000000


	//----- nvinfo : EIATTR_CBANK_PARAM_SIZE
	.align		4
.L_26:
        /*0068*/ 	.byte	0x03, 0x19
        /*006a*/ 	.short	0x0010


	//----- nvinfo : EIATTR_PARAM_CBANK
	.align		4
        /*006c*/ 	.byte	0x04, 0x0a
        /*006e*/ 	.short	(.L_28 - .L_27)
	.align		4
.L_27:
        /*0070*/ 	.word	index@(.nv.constant0._Z15distance_KernelPffi)
        /*0074*/ 	.short	0x0380
        /*0076*/ 	.short	0x0010


	//----- nvinfo : EIATTR_SW_WAR
	.align		4
.L_28:
        /*0078*/ 	.byte	0x04, 0x36
        /*007a*/ 	.short	(.L_30 - .L_29)
.L_29:
        /*007c*/ 	.word	0x00000008
.L_30:


//--------------------- .nv.callgraph             --------------------------
	.section	.nv.callgraph,"",@"SHT_CUDA_CALLGRAPH"
	.align	4
	.sectionentsize	8
	.align		4
        /*0000*/ 	.word	0x00000000
	.align		4
        /*0004*/ 	.word	0xffffffff
	.align		4
        /*0008*/ 	.word	index@(_Z15distance_KernelPffi)
	.align		4
        /*000c*/ 	.word	index@(vprintf)
	.align		4
        /*0010*/ 	.word	0x00000000
	.align		4
        /*0014*/ 	.word	0xfffffffe
	.align		4
        /*0018*/ 	.word	0x00000000
	.align		4
        /*001c*/ 	.word	0xfffffffd
	.align		4
        /*0020*/ 	.word	0x00000000
	.align		4
        /*0024*/ 	.word	0xfffffffc


//--------------------- .nv.constant4             --------------------------
	.section	.nv.constant4,"a",@progbits
	.align	8
	.align		8
.nv.constant4:
        /*0000*/ 	.dword	vprintf
	.align		8
        /*0008*/ 	.dword	$str


//--------------------- .text._Z15distance_KernelPffi --------------------------
	.section	.text._Z15distance_KernelPffi,"ax",@progbits
	.align	128
        .global         _Z15distance_KernelPffi
        .type           _Z15distance_KernelPffi,@function
        .size           _Z15distance_KernelPffi,(.L_x_21 - _Z15distance_KernelPffi)
        .other          _Z15distance_KernelPffi,@"STO_CUDA_ENTRY STV_DEFAULT"
_Z15distance_KernelPffi:
.text._Z15distance_KernelPffi:
[----:B------:R-:W0:Y:S01]  /*0000*/  LDC R1, c[0x0][0x37c] ;  /* 0x0000df00ff017b82 */ /* 0x000e220000000800 */
[----:B------:R-:W1:Y:S01]  /*0010*/  LDCU UR4, c[0x0][0x38c] ;  /* 0x00007180ff0477ac */ /* 0x000e620008000800 */
[----:B------:R-:W2:Y:S06]  /*0020*/  S2R R5, SR_TID.X ;  /* 0x0000000000057919 */ /* 0x000eac0000002100 */
[----:B------:R-:W2:Y:S01]  /*0030*/  S2UR UR6, SR_CTAID.X ;  /* 0x00000000000679c3 */ /* 0x000ea20000002500 */
[----:B0-----:R-:W-:Y:S01]  /*0040*/  VIADD R1, R1, 0xfffffff8 ;  /* 0xfffffff801017836 */ /* 0x001fe20000000000 */
[----:B------:R-:W0:Y:S01]  /*0050*/  LDCU UR5, c[0x0][0x2fc] ;  /* 0x00005f80ff0577ac */ /* 0x000e220008000800 */
[----:B------:R-:W-:Y:S05]  /*0060*/  BSSY.RECONVERGENT B0, `(.L_x_0) ;  /* 0x0000014000007945 */ /* 0x000fea0003800200 */
[----:B------:R-:W2:Y:S01]  /*0070*/  LDC R2, c[0x0][0x360] ;  /* 0x0000d800ff027b82 */ /* 0x000ea20000000800 */
[----:B-1----:R-:W-:-:S06]  /*0080*/  UIADD3 UR4, UPT, UPT, UR4, -0x1, URZ ;  /* 0xffffffff04047890 */ /* 0x002fcc000fffe0ff */
[----:B------:R-:W-:-:S04]  /*0090*/  I2FP.F32.S32 R3, UR4 ;  /* 0x0000000400037c45 */ /* 0x000fc80008201400 */
[----:B------:R-:W1:Y:S01]  /*00a0*/  MUFU.RCP R4, R3 ;  /* 0x0000000300047308 */ /* 0x000e620000001000 */
[----:B------:R-:W3:Y:S01]  /*00b0*/  LDCU UR4, c[0x0][0x2f8] ;  /* 0x00005f00ff0477ac */ /* 0x000ee20008000800 */
[----:B--2---:R-:W-:-:S05]  /*00c0*/  IMAD R2, R2, UR6, R5 ;  /* 0x0000000602027c24 */ /* 0x004fca000f8e0205 */
[----:B------:R-:W-:-:S04]  /*00d0*/  I2FP.F32.S32 R0, R2 ;  /* 0x0000000200007245 */ /* 0x000fc80000201400 */
[----:B------:R-:W2:Y:S01]  /*00e0*/  FCHK P0, R0, R3 ;  /* 0x0000000300007302 */ /* 0x000ea20000000000 */
[----:B-1----:R-:W-:Y:S01]  /*00f0*/  FFMA R5, -R3, R4, 1 ;  /* 0x3f80000003057423 */ /* 0x002fe20000000104 */
[----:B---3--:R-:W-:-:S03]  /*0100*/  IADD3 R6, P1, PT, R1, UR4, RZ ;  /* 0x0000000401067c10 */ /* 0x008fc6000ff3e0ff */
[----:B------:R-:W-:Y:S02]  /*0110*/  FFMA R5, R4, R5, R4 ;  /* 0x0000000504057223 */ /* 0x000fe40000000004 */
[----:B0-----:R-:W-:Y:S02]  /*0120*/  IMAD.X R7, RZ, RZ, UR5, P1 ;  /* 0x00000005ff077e24 */ /* 0x001fe400088e06ff */
[----:B------:R-:W-:-:S04]  /*0130*/  FFMA R4, R0, R5, RZ ;  /* 0x0000000500047223 */ /* 0x000fc800000000ff */
[----:B------:R-:W-:-:S04]  /*0140*/  FFMA R8, -R3, R4, R0 ;  /* 0x0000000403087223 */ /* 0x000fc80000000100 */
[----:B------:R-:W-:Y:S01]  /*0150*/  FFMA R4, R5, R8, R4 ;  /* 0x0000000805047223 */ /* 0x000fe20000000004 */
[----:B--2---:R-:W-:Y:S06]  /*0160*/  @!P0 BRA `(.L_x_1) ;  /* 0x00000000000c8947 */ /* 0x004fec0003800000 */
[----:B------:R-:W-:-:S07]  /*0170*/  MOV R4, 0x190 ;  /* 0x0000019000047802 */ /* 0x000fce0000000f00 */
[----:B------:R-:W-:Y:S05]  /*0180*/  CALL.REL.NOINC `($__internal_1_$__cuda_sm3x_div_rn_noftz_f32_slowpath) ;  /* 0x0000000000e47944 */ /* 0x000fea0003c00000 */
[----:B------:R-:W-:-:S07]  /*0190*/  IMAD.MOV.U32 R4, RZ, RZ, R0 ;  /* 0x000000ffff047224 */ /* 0x000fce00078e0000 */
.L_x_1:
[----:B------:R-:W-:Y:S05]  /*01a0*/  BSYNC.RECONVERGENT B0 ;  /* 0x0000000000007941 */ /* 0x000fea0003800200 */
.L_x_0:
[----:B------:R-:W0:Y:S01]  /*01b0*/  LDCU UR4, c[0x0][0x388] ;  /* 0x00007100ff0477ac */ /* 0x000e220008000800 */
[----:B------:R-:W-:Y:S01]  /*01c0*/  BSSY.RECONVERGENT B0, `(.L_x_2) ;  /* 0x0000012000007945 */ /* 0x000fe20003800200 */
[----:B0-----:R-:W-:Y:S01]  /*01d0*/  FADD R4, R4, -UR4 ;  /* 0x8000000404047e21 */ /* 0x001fe20008000000 */
[----:B------:R-:W0:Y:S03]  /*01e0*/  LDCU.64 UR4, c[0x0][0x358] ;  /* 0x00006b00ff0477ac */ /* 0x000e260008000a00 */
[----:B------:R-:W-:-:S04]  /*01f0*/  FMUL R3, R4, R4 ;  /* 0x0000000404037220 */ /* 0x000fc80000400000 */
[----:B------:R-:W-:Y:S01]  /*0200*/  VIADD R0, R3, 0xf3000000 ;  /* 0xf300000003007836 */ /* 0x000fe20000000000 */
[----:B------:R1:W2:Y:S04]  /*0210*/  MUFU.RSQ R4, R3 ;  /* 0x0000000300047308 */ /* 0x0002a80000001400 */
[----:B------:R-:W-:-:S13]  /*0220*/  ISETP.GT.U32.AND P0, PT, R0, 0x727fffff, PT ;  /* 0x727fffff0000780c */ /* 0x000fda0003f04070 */
[----:B012---:R-:W-:Y:S05]  /*0230*/  @!P0 BRA `(.L_x_3) ;  /* 0x0000000000188947 */ /* 0x007fea0003800000 */
[----:B------:R-:W-:Y:S01]  /*0240*/  BSSY.RECONVERGENT B1, `(.L_x_4) ;  /* 0x0000003000017945 */ /* 0x000fe20003800200 */
[----:B------:R-:W-:-:S07]  /*0250*/  MOV R10, 0x270 ;  /* 0x00000270000a7802 */ /* 0x000fce0000000f00 */
[----:B------:R-:W-:Y:S05]  /*0260*/  CALL.REL.NOINC `($__internal_0_$__cuda_sm20_sqrt_rn_f32_slowpath) ;  /* 0x0000000000547944 */ /* 0x000fea0003c00000 */
[----:B------:R-:W-:Y:S05]  /*0270*/  BSYNC.RECONVERGENT B1 ;  /* 0x0000000000017941 */ /* 0x000fea0003800200 */
.L_x_4:
[----:B------:R-:W-:Y:S01]  /*0280*/  IMAD.MOV.U32 R0, RZ, RZ, R3 ;  /* 0x000000ffff007224 */ /* 0x000fe200078e0003 */
[----:B------:R-:W-:Y:S06]  /*0290*/  BRA `(.L_x_5) ;  /* 0x0000000000107947 */ /* 0x000fec0003800000 */
.L_x_3:
[----:B------:R-:W-:Y:S01]  /*02a0*/  FMUL.FTZ R0, R3, R4 ;  /* 0x0000000403007220 */ /* 0x000fe20000410000 */
[----:B------:R-:W-:-:S03]  /*02b0*/  FMUL.FTZ R4, R4, 0.5 ;  /* 0x3f00000004047820 */ /* 0x000fc60000410000 */
[----:B------:R-:W-:-:S04]  /*02c0*/  FFMA R3, -R0, R0, R3 ;  /* 0x0000000000037223 */ /* 0x000fc80000000103 */
[----:B------:R-:W-:-:S07]  /*02d0*/  FFMA R0, R3, R4, R0 ;  /* 0x0000000403007223 */ /* 0x000fce0000000000 */
.L_x_5:
[----:B------:R-:W-:Y:S05]  /*02e0*/  BSYNC.RECONVERGENT B0 ;  /* 0x0000000000007941 */ /* 0x000fea0003800200 */
.L_x_2:
[----:B------:R-:W0:Y:S01]  /*02f0*/  LDC.64 R4, c[0x0][0x380] ;  /* 0x0000e000ff047b82 */ /* 0x000e220000000a00 */
[----:B------:R-:W1:Y:S01]  /*0300*/  F2F.F64.F32 R8, R0 ;  /* 0x0000000000087310 */ /* 0x000e620000201800 */
[----:B------:R-:W-:Y:S01]  /*0310*/  MOV R10, 0x0 ;  /* 0x00000000000a7802 */ /* 0x000fe20000000f00 */
[----:B------:R-:W2:Y:S05]  /*0320*/  LDCU.64 UR6, c[0x4][0x8] ;  /* 0x01000100ff0677ac */ /* 0x000eaa0008000a00 */
[----:B------:R-:W3:Y:S01]  /*0330*/  LDC.64 R10, c[0x4][R10] ;  /* 0x010000000a0a7b82 */ /* 0x000ee20000000a00 */
[----:B-1----:R1:W-:Y:S01]  /*0340*/  STL.64 [R1], R8 ;  /* 0x0000000801007387 */ /* 0x0023e20000100a00 */
[----:B0-----:R-:W-:-:S04]  /*0350*/  IMAD.WIDE R2, R2, 0x4, R4 ;  /* 0x0000000402027825 */ /* 0x001fc800078e0204 */
[----:B--2---:R-:W-:Y:S01]  /*0360*/  IMAD.U32 R4, RZ, RZ, UR6 ;  /* 0x00000006ff047e24 */ /* 0x004fe2000f8e00ff */
[----:B------:R1:W-:Y:S01]  /*0370*/  STG.E desc[UR4][R2.64], R0 ;  /* 0x0000000002007986 */ /* 0x0003e2000c101904 */
[----:B------:R-:W-:-:S07]  /*0380*/  IMAD.U32 R5, RZ, RZ, UR7 ;  /* 0x00000007ff057e24 */ /* 0x000fce000f8e00ff */
[----:B------:R-:W-:-:S07]  /*0390*/  LEPC R20, `(.L_x_6) ;  /* 0x000000001014794e */ /* 0x000fce0000000000 */
[----:B-1-3--:R-:W-:Y:S05]  /*03a0*/  CALL.ABS.NOINC R10 ;  /* 0x000000000a007343 */ /* 0x00afea0003c00000 */
.L_x_6:
[----:B------:R-:W-:Y:S05]  /*03b0*/  EXIT ;  /* 0x000000000000794d */ /* 0x000fea0003800000 */
        .weak           $__internal_0_$__cuda_sm20_sqrt_rn_f32_slowpath
        .type           $__internal_0_$__cuda_sm20_sqrt_rn_f32_slowpath,@function
        .size           $__internal_0_$__cuda_sm20_sqrt_rn_f32_slowpath,($__internal_1_$__cuda_sm3x_div_rn_noftz_f32_slowpath - $__internal_0_$__cuda_sm20_sqrt_rn_f32_slowpath)
$__internal_0_$__cuda_sm20_sqrt_rn_f32_slowpath:
[----:B------:R-:W-:-:S13]  /*03c0*/  LOP3.LUT P0, RZ, R3, 0x7fffffff, RZ, 0xc0, !PT ;  /* 0x7fffffff03ff7812 */ /* 0x000fda000780c0ff */
[----:B------:R-:W-:Y:S05]  /*03d0*/  @!P0 BRA `(.L_x_7) ;  /* 0x0000000000448947 */ /* 0x000fea0003800000 */
[----:B------:R-:W-:Y:S02]  /*03e0*/  FSETP.GEU.FTZ.AND P0, PT, R3, RZ, PT ;  /* 0x000000ff0300720b */ /* 0x000fe40003f1e000 */
[----:B------:R-:W-:-:S11]  /*03f0*/  MOV R0, R3 ;  /* 0x0000000300007202 */ /* 0x000fd60000000f00 */
[----:B------:R-:W-:Y:S01]  /*0400*/  @!P0 IMAD.MOV.U32 R3, RZ, RZ, 0x7fffffff ;  /* 0x7fffffffff038424 */ /* 0x000fe200078e00ff */
[----:B------:R-:W-:Y:S06]  /*0410*/  @!P0 BRA `(.L_x_7) ;  /* 0x0000000000348947 */ /* 0x000fec0003800000 */
[----:B------:R-:W-:-:S13]  /*0420*/  FSETP.GTU.FTZ.AND P0, PT, |R0|, +INF , PT ;  /* 0x7f8000000000780b */ /* 0x000fda0003f1c200 */
[----:B------:R-:W-:Y:S01]  /*0430*/  @P0 FADD.FTZ R3, R0, 1 ;  /* 0x3f80000000030421 */ /* 0x000fe20000010000 */
[----:B------:R-:W-:Y:S06]  /*0440*/  @P0 BRA `(.L_x_7) ;  /* 0x0000000000280947 */ /* 0x000fec0003800000 */
[----:B------:R-:W-:-:S13]  /*0450*/  FSETP.NEU.FTZ.AND P0, PT, |R0|, +INF , PT ;  /* 0x7f8000000000780b */ /* 0x000fda0003f1d200 */
[----:B------:R-:W-:-:S04]  /*0460*/  @P0 FFMA R4, R0, 1.84467440737095516160e+19, RZ ;  /* 0x5f80000000040823 */ /* 0x000fc800000000ff */
[----:B------:R-:W0:Y:S02]  /*0470*/  @P0 MUFU.RSQ R3, R4 ;  /* 0x0000000400030308 */ /* 0x000e240000001400 */
[----:B0-----:R-:W-:Y:S01]  /*0480*/  @P0 FMUL.FTZ R5, R4, R3 ;  /* 0x0000000304050220 */ /* 0x001fe20000410000 */
[----:B------:R-:W-:Y:S01]  /*0490*/  @P0 FMUL.FTZ R9, R3, 0.5 ;  /* 0x3f00000003090820 */ /* 0x000fe20000410000 */
[----:B------:R-:W-:Y:S02]  /*04a0*/  @!P0 IMAD.MOV.U32 R3, RZ, RZ, R0 ;  /* 0x000000ffff038224 */ /* 0x000fe400078e0000 */
[----:B------:R-:W-:-:S04]  /*04b0*/  @P0 FADD.FTZ R8, -R5, -RZ ;  /* 0x800000ff05080221 */ /* 0x000fc80000010100 */
[----:B------:R-:W-:-:S04]  /*04c0*/  @P0 FFMA R8, R5, R8, R4 ;  /* 0x0000000805080223 */ /* 0x000fc80000000004 */
[----:B------:R-:W-:-:S04]  /*04d0*/  @P0 FFMA R8, R8, R9, R5 ;  /* 0x0000000908080223 */ /* 0x000fc80000000005 */
[----:B------:R-:W-:-:S07]  /*04e0*/  @P0 FMUL.FTZ R3, R8, 2.3283064365386962891e-10 ;  /* 0x2f80000008030820 */ /* 0x000fce0000410000 */
.L_x_7:
[----:B------:R-:W-:Y:S02]  /*04f0*/  IMAD.MOV.U32 R4, RZ, RZ, R10 ;  /* 0x000000ffff047224 */ /* 0x000fe400078e000a */
[----:B------:R-:W-:-:S04]  /*0500*/  IMAD.MOV.U32 R5, RZ, RZ, 0x0 ;  /* 0x00000000ff057424 */ /* 0x000fc800078e00ff */
[----:B------:R-:W-:Y:S05]  /*0510*/  RET.REL.NODEC R4 `(_Z15distance_KernelPffi) ;  /* 0xfffffff804b87950 */ /* 0x000fea0003c3ffff */
        .weak           $__internal_1_$__cuda_sm3x_div_rn_noftz_f32_slowpath
        .type           $__internal_1_$__cuda_sm3x_div_rn_noftz_f32_slowpath,@function
        .size           $__internal_1_$__cuda_sm3x_div_rn_noftz_f32_slowpath,(.L_x_21 - $__internal_1_$__cuda_sm3x_div_rn_noftz_f32_slowpath)
$__internal_1_$__cuda_sm3x_div_rn_noftz_f32_slowpath:
[--C-:B------:R-:W-:Y:S01]  /*0520*/  SHF.R.U32.HI R8, RZ, 0x17, R3.reuse ;  /* 0x00000017ff087819 */ /* 0x100fe20000011603 */
[----:B------:R-:W-:Y:S01]  /*0530*/  BSSY.RECONVERGENT B1, `(.L_x_8) ;  /* 0x0000064000017945 */ /* 0x000fe20003800200 */
[--C-:B------:R-:W-:Y:S01]  /*0540*/  SHF.R.U32.HI R5, RZ, 0x17, R0.reuse ;  /* 0x00000017ff057819 */ /* 0x100fe20000011600 */
[----:B------:R-:W-:Y:S01]  /*0550*/  IMAD.MOV.U32 R10, RZ, RZ, R0 ;  /* 0x000000ffff0a7224 */ /* 0x000fe200078e0000 */
[----:B------:R-:W-:Y:S01]  /*0560*/  LOP3.LUT R9, R8, 0xff, RZ, 0xc0, !PT ;  /* 0x000000ff08097812 */ /* 0x000fe200078ec0ff */
[----:B------:R-:W-:Y:S01]  /*0570*/  IMAD.MOV.U32 R11, RZ, RZ, R3 ;  /* 0x000000ffff0b7224 */ /* 0x000fe200078e0003 */
[----:B------:R-:W-:-:S03]  /*0580*/  LOP3.LUT R8, R5, 0xff, RZ, 0xc0, !PT ;  /* 0x000000ff05087812 */ /* 0x000fc600078ec0ff */
[----:B------:R-:W-:Y:S01]  /*0590*/  VIADD R13, R9, 0xffffffff ;  /* 0xffffffff090d7836 */ /* 0x000fe20000000000 */
[----:B------:R-:W-:-:S04]  /*05a0*/  IADD3 R12, PT, PT, R8, -0x1, RZ ;  /* 0xffffffff080c7810 */ /* 0x000fc80007ffe0ff */
[----:B------:R-:W-:-:S04]  /*05b0*/  ISETP.GT.U32.AND P0, PT, R13, 0xfd, PT ;  /* 0x000000fd0d00780c */ /* 0x000fc80003f04070 */
[----:B------:R-:W-:-:S13]  /*05c0*/  ISETP.GT.U32.OR P0, PT, R12, 0xfd, P0 ;  /* 0x000000fd0c00780c */ /* 0x000fda0000704470 */
[----:B------:R-:W-:Y:S01]  /*05d0*/  @!P0 IMAD.MOV.U32 R5, RZ, RZ, RZ ;  /* 0x000000ffff058224 */ /* 0x000fe200078e00ff */
[----:B------:R-:W-:Y:S06]  /*05e0*/  @!P0 BRA `(.L_x_9) ;  /* 0x00000000005c8947 */ /* 0x000fec0003800000 */
[----:B------:R-:W-:Y:S02]  /*05f0*/  FSETP.GTU.FTZ.AND P0, PT, |R0|, +INF , PT ;  /* 0x7f8000000000780b */ /* 0x000fe40003f1c200 */
[----:B------:R-:W-:-:S04]  /*0600*/  FSETP.GTU.FTZ.AND P1, PT, |R3|, +INF , PT ;  /* 0x7f8000000300780b */ /* 0x000fc80003f3c200 */
[----:B------:R-:W-:-:S13]  /*0610*/  PLOP3.LUT P0, PT, P0, P1, PT, 0xf8, 0x8f ;  /* 0x00000000008f781c */ /* 0x000fda0000703f70 */
[----:B------:R-:W-:Y:S05]  /*0620*/  @P0 BRA `(.L_x_10) ;  /* 0x00000004004c0947 */ /* 0x000fea0003800000 */
[----:B------:R-:W-:-:S13]  /*0630*/  LOP3.LUT P0, RZ, R11, 0x7fffffff, R10, 0xc8, !PT ;  /* 0x7fffffff0bff7812 */ /* 0x000fda000780c80a */
[----:B------:R-:W-:Y:S05]  /*0640*/  @!P0 BRA `(.L_x_11) ;  /* 0x00000004003c8947 */ /* 0x000fea0003800000 */
[C---:B------:R-:W-:Y:S02]  /*0650*/  FSETP.NEU.FTZ.AND P2, PT, |R0|.reuse, +INF , PT ;  /* 0x7f8000000000780b */ /* 0x040fe40003f5d200 */
[----:B------:R-:W-:Y:S02]  /*0660*/  FSETP.NEU.FTZ.AND P1, PT, |R3|, +INF , PT ;  /* 0x7f8000000300780b */ /* 0x000fe40003f3d200 */
[----:B------:R-:W-:-:S11]  /*0670*/  FSETP.NEU.FTZ.AND P0, PT, |R0|, +INF , PT ;  /* 0x7f8000000000780b */ /* 0x000fd60003f1d200 */
[----:B------:R-:W-:Y:S05]  /*0680*/  @!P1 BRA !P2, `(.L_x_11) ;  /* 0x00000004002c9947 */ /* 0x000fea0005000000 */
[----:B------:R-:W-:-:S04]  /*0690*/  LOP3.LUT P2, RZ, R10, 0x7fffffff, RZ, 0xc0, !PT ;  /* 0x7fffffff0aff7812 */ /* 0x000fc8000784c0ff */
[----:B------:R-:W-:-:S13]  /*06a0*/  PLOP3.LUT P1, PT, P1, P2, PT, 0x2f, 0xf2 ;  /* 0x0000000000f2781c */ /* 0x000fda0000f24577 */
[----:B------:R-:W-:Y:S05]  /*06b0*/  @P1 BRA `(.L_x_12) ;  /* 0x0000000400181947 */ /* 0x000fea0003800000 */
[----:B------:R-:W-:-:S04]  /*06c0*/  LOP3.LUT P1, RZ, R11, 0x7fffffff, RZ, 0xc0, !PT ;  /* 0x7fffffff0bff7812 */ /* 0x000fc8000782c0ff */
[----:B------:R-:W-:-:S13]  /*06d0*/  PLOP3.LUT P0, PT, P0, P1, PT, 0x2f, 0xf2 ;  /* 0x0000000000f2781c */ /* 0x000fda0000702577 */
[----:B------:R-:W-:Y:S05]  /*06e0*/  @P0 BRA `(.L_x_13) ;  /* 0x0000000400000947 */ /* 0x000fea0003800000 */
[----:B------:R-:W-:Y:S02]  /*06f0*/  ISETP.GE.AND P0, PT, R12, RZ, PT ;  /* 0x000000ff0c00720c */ /* 0x000fe40003f06270 */
[----:B------:R-:W-:-:S11]  /*0700*/  ISETP.GE.AND P1, PT, R13, RZ, PT ;  /* 0x000000ff0d00720c */ /* 0x000fd60003f26270 */
[----:B------:R-:W-:Y:S02]  /*0710*/  @P0 IMAD.MOV.U32 R5, RZ, RZ, RZ ;  /* 0x000000ffff050224 */ /* 0x000fe400078e00ff */
[----:B------:R-:W-:Y:S01]  /*0720*/  @!P0 FFMA R10, R0, 1.84467440737095516160e+19, RZ ;  /* 0x5f800000000a8823 */ /* 0x000fe200000000ff */
[----:B------:R-:W-:Y:S02]  /*0730*/  @!P0 IMAD.MOV.U32 R5, RZ, RZ, -0x40 ;  /* 0xffffffc0ff058424 */ /* 0x000fe400078e00ff */
[----:B------:R-:W-:-:S03]  /*0740*/  @!P1 FFMA R11, R3, 1.84467440737095516160e+19, RZ ;  /* 0x5f800000030b9823 */ /* 0x000fc600000000ff */
[----:B------:R-:W-:-:S07]  /*0750*/  @!P1 IADD3 R5, PT, PT, R5, 0x40, RZ ;  /* 0x0000004005059810 */ /* 0x000fce0007ffe0ff */
.L_x_9:
[----:B------:R-:W-:Y:S01]  /*0760*/  LEA R0, R9, 0xc0800000, 0x17 ;  /* 0xc080000009007811 */ /* 0x000fe200078eb8ff */
[----:B------:R-:W-:Y:S01]  /*0770*/  VIADD R8, R8, 0xffffff81 ;  /* 0xffffff8108087836 */ /* 0x000fe20000000000 */
[----:B------:R-:W-:Y:S03]  /*0780*/  BSSY.RECONVERGENT B2, `(.L_x_14) ;  /* 0x0000035000027945 */ /* 0x000fe60003800200 */
[----:B------:R-:W-:Y:S02]  /*0790*/  IMAD.IADD R11, R11, 0x1, -R0 ;  /* 0x000000010b0b7824 */ /* 0x000fe400078e0a00 */
[C---:B------:R-:W-:Y:S01]  /*07a0*/  IMAD R0, R8.reuse, -0x800000, R10 ;  /* 0xff80000008007824 */ /* 0x040fe200078e020a */
[----:B------:R-:W-:Y:S01]  /*07b0*/  IADD3 R8, PT, PT, R8, 0x7f, -R9 ;  /* 0x0000007f08087810 */ /* 0x000fe20007ffe809 */
[----:B------:R-:W0:Y:S01]  /*07c0*/  MUFU.RCP R3, R11 ;  /* 0x0000000b00037308 */ /* 0x000e220000001000 */
[----:B------:R-:W-:-:S03]  /*07d0*/  FADD.FTZ R13, -R11, -RZ ;  /* 0x800000ff0b0d7221 */ /* 0x000fc60000010100 */
[----:B------:R-:W-:Y:S02]  /*07e0*/  IMAD.IADD R8, R8, 0x1, R5 ;  /* 0x0000000108087824 */ /* 0x000fe400078e0205 */
[----:B0-----:R-:W-:-:S04]  /*07f0*/  FFMA R12, R3, R13, 1 ;  /* 0x3f800000030c7423 */ /* 0x001fc8000000000d */
[----:B------:R-:W-:-:S04]  /*0800*/  FFMA R12, R3, R12, R3 ;  /* 0x0000000c030c7223 */ /* 0x000fc80000000003 */
[----:B------:R-:W-:-:S04]  /*0810*/  FFMA R3, R0, R12, RZ ;  /* 0x0000000c00037223 */ /* 0x000fc800000000ff */
[----:B------:R-:W-:-:S04]  /*0820*/  FFMA R10, R13, R3, R0 ;  /* 0x000000030d0a7223 */ /* 0x000fc80000000000 */
[----:B------:R-:W-:-:S04]  /*0830*/  FFMA R15, R12, R10, R3 ;  /* 0x0000000a0c0f7223 */ /* 0x000fc80000000003 */
[----:B------:R-:W-:-:S04]  /*0840*/  FFMA R10, R13, R15, R0 ;  /* 0x0000000f0d0a7223 */ /* 0x000fc80000000000 */
[----:B------:R-:W-:-:S05]  /*0850*/  FFMA R0, R12, R10, R15 ;  /* 0x0000000a0c007223 */ /* 0x000fca000000000f */
[----:B------:R-:W-:-:S04]  /*0860*/  SHF.R.U32.HI R3, RZ, 0x17, R0 ;  /* 0x00000017ff037819 */ /* 0x000fc80000011600 */
[----:B------:R-:W-:-:S05]  /*0870*/  LOP3.LUT R3, R3, 0xff, RZ, 0xc0, !PT ;  /* 0x000000ff03037812 */ /* 0x000fca00078ec0ff */
[----:B------:R-:W-:-:S04]  /*0880*/  IMAD.IADD R9, R3, 0x1, R8 ;  /* 0x0000000103097824 */ /* 0x000fc800078e0208 */
[----:B------:R-:W-:-:S05]  /*0890*/  VIADD R3, R9, 0xffffffff ;  /* 0xffffffff09037836 */ /* 0x000fca0000000000 */
[----:B------:R-:W-:-:S13]  /*08a0*/  ISETP.GE.U32.AND P0, PT, R3, 0xfe, PT ;  /* 0x000000fe0300780c */ /* 0x000fda0003f06070 */
[----:B------:R-:W-:Y:S05]  /*08b0*/  @!P0 BRA `(.L_x_15) ;  /* 0x0000000000808947 */ /* 0x000fea0003800000 */
[----:B------:R-:W-:-:S13]  /*08c0*/  ISETP.GT.AND P0, PT, R9, 0xfe, PT ;  /* 0x000000fe0900780c */ /* 0x000fda0003f04270 */
[----:B------:R-:W-:Y:S05]  /*08d0*/  @P0 BRA `(.L_x_16) ;  /* 0x00000000006c0947 */ /* 0x000fea0003800000 */
[----:B------:R-:W-:-:S13]  /*08e0*/  ISETP.GE.AND P0, PT, R9, 0x1, PT ;  /* 0x000000010900780c */ /* 0x000fda0003f06270 */
[----:B------:R-:W-:Y:S05]  /*08f0*/  @P0 BRA `(.L_x_17) ;  /* 0x0000000000740947 */ /* 0x000fea0003800000 */
[----:B------:R-:W-:Y:S02]  /*0900*/  ISETP.GE.AND P0, PT, R9, -0x18, PT ;  /* 0xffffffe80900780c */ /* 0x000fe40003f06270 */
[----:B------:R-:W-:-:S11]  /*0910*/  LOP3.LUT R0, R0, 0x80000000, RZ, 0xc0, !PT ;  /* 0x8000000000007812 */ /* 0x000fd600078ec0ff */
[----:B------:R-:W-:Y:S05]  /*0920*/  @!P0 BRA `(.L_x_17) ;  /* 0x0000000000688947 */ /* 0x000fea0003800000 */
[CCC-:B------:R-:W-:Y:S01]  /*0930*/  FFMA.RZ R3, R12.reuse, R10.reuse, R15.reuse ;  /* 0x0000000a0c037223 */ /* 0x1c0fe2000000c00f */
[CCC-:B------:R-:W-:Y:S01]  /*0940*/  FFMA.RM R8, R12.reuse, R10.reuse, R15.reuse ;  /* 0x0000000a0c087223 */ /* 0x1c0fe2000000400f */
[C---:B------:R-:W-:Y:S02]  /*0950*/  ISETP.NE.AND P2, PT, R9.reuse, RZ, PT ;  /* 0x000000ff0900720c */ /* 0x040fe40003f45270 */
[----:B------:R-:W-:Y:S02]  /*0960*/  ISETP.NE.AND P1, PT, R9, RZ, PT ;  /* 0x000000ff0900720c */ /* 0x000fe40003f25270 */
[----:B------:R-:W-:Y:S01]  /*0970*/  LOP3.LUT R5, R3, 0x7fffff, RZ, 0xc0, !PT ;  /* 0x007fffff03057812 */ /* 0x000fe200078ec0ff */
[----:B------:R-:W-:Y:S01]  /*0980*/  FFMA.RP R3, R12, R10, R15 ;  /* 0x0000000a0c037223 */ /* 0x000fe2000000800f */
[----:B------:R-:W-:Y:S01]  /*0990*/  IADD3 R10, PT, PT, R9, 0x20, RZ ;  /* 0x00000020090a7810 */ /* 0x000fe20007ffe0ff */
[----:B------:R-:W-:Y:S01]  /*09a0*/  IMAD.MOV R9, RZ, RZ, -R9 ;  /* 0x000000ffff097224 */ /* 0x000fe200078e0a09 */
[----:B------:R-:W-:-:S02]  /*09b0*/  LOP3.LUT R5, R5, 0x800000, RZ, 0xfc, !PT ;  /* 0x0080000005057812 */ /* 0x000fc400078efcff */
[----:B------:R-:W-:Y:S02]  /*09c0*/  FSETP.NEU.FTZ.AND P0, PT, R3, R8, PT ;  /* 0x000000080300720b */ /* 0x000fe40003f1d000 */
[----:B------:R-:W-:Y:S02]  /*09d0*/  SHF.L.U32 R10, R5, R10, RZ ;  /* 0x0000000a050a7219 */ /* 0x000fe400000006ff */
[----:B------:R-:W-:Y:S02]  /*09e0*/  SEL R8, R9, RZ, P2 ;  /* 0x000000ff09087207 */ /* 0x000fe40001000000 */
[----:B------:R-:W-:Y:S02]  /*09f0*/  ISETP.NE.AND P1, PT, R10, RZ, P1 ;  /* 0x000000ff0a00720c */ /* 0x000fe40000f25270 */
[----:B------:R-:W-:Y:S02]  /*0a00*/  SHF.R.U32.HI R8, RZ, R8, R5 ;  /* 0x00000008ff087219 */ /* 0x000fe40000011605 */
[----:B------:R-:W-:-:S02]  /*0a10*/  PLOP3.LUT P0, PT, P0, P1, PT, 0xf8, 0x8f ;  /* 0x00000000008f781c */ /* 0x000fc40000703f70 */
[----:B------:R-:W-:Y:S02]  /*0a20*/  SHF.R.U32.HI R10, RZ, 0x1, R8 ;  /* 0x00000001ff0a7819 */ /* 0x000fe40000011608 */
[----:B------:R-:W-:-:S04]  /*0a30*/  SEL R3, RZ, 0x1, !P0 ;  /* 0x00000001ff037807 */ /* 0x000fc80004000000 */
[----:B------:R-:W-:-:S04]  /*0a40*/  LOP3.LUT R3, R3, 0x1, R10, 0xf8, !PT ;  /* 0x0000000103037812 */ /* 0x000fc800078ef80a */
[----:B------:R-:W-:-:S05]  /*0a50*/  LOP3.LUT R3, R3, R8, RZ, 0xc0, !PT ;  /* 0x0000000803037212 */ /* 0x000fca00078ec0ff */
[----:B------:R-:W-:-:S05]  /*0a60*/  IMAD.IADD R3, R10, 0x1, R3 ;  /* 0x000000010a037824 */ /* 0x000fca00078e0203 */
[----:B------:R-:W-:Y:S01]  /*0a70*/  LOP3.LUT R0, R3, R0, RZ, 0xfc, !PT ;  /* 0x0000000003007212 */ /* 0x000fe200078efcff */
[----:B------:R-:W-:Y:S06]  /*0a80*/  BRA `(.L_x_17) ;  /* 0x0000000000107947 */ /* 0x000fec0003800000 */
.L_x_16:
[----:B------:R-:W-:-:S04]  /*0a90*/  LOP3.LUT R0, R0, 0x80000000, RZ, 0xc0, !PT ;  /* 0x8000000000007812 */ /* 0x000fc800078ec0ff */
[----:B------:R-:W-:Y:S01]  /*0aa0*/  LOP3.LUT R0, R0, 0x7f800000, RZ, 0xfc, !PT ;  /* 0x7f80000000007812 */ /* 0x000fe200078efcff */
[----:B------:R-:W-:Y:S06]  /*0ab0*/  BRA `(.L_x_17) ;  /* 0x0000000000047947 */ /* 0x000fec0003800000 */
.L_x_15:
[----:B------:R-:W-:-:S07]  /*0ac0*/  IMAD R0, R8, 0x800000, R0 ;  /* 0x0080000008007824 */ /* 0x000fce00078e0200 */
.L_x_17:
[----:B------:R-:W-:Y:S05]  /*0ad0*/  BSYNC.RECONVERGENT B2 ;  /* 0x0000000000027941 */ /* 0x000fea0003800200 */
.L_x_14:
[----:B------:R-:W-:Y:S05]  /*0ae0*/  BRA `(.L_x_18) ;  /* 0x0000000000207947 */ /* 0x000fea0003800000 */
.L_x_13:
[----:B------:R-:W-:-:S04]  /*0af0*/  LOP3.LUT R0, R11, 0x80000000, R10, 0x48, !PT ;  /* 0x800000000b007812 */ /* 0x000fc800078e480a */
[----:B------:R-:W-:Y:S01]  /*0b00*/  LOP3.LUT R0, R0, 0x7f800000, RZ, 0xfc, !PT ;  /* 0x7f80000000007812 */ /* 0x000fe200078efcff */
[----:B------:R-:W-:Y:S06]  /*0b10*/  BRA `(.L_x_18) ;  /* 0x0000000000147947 */ /* 0x000fec0003800000 */
.L_x_12:
[----:B------:R-:W-:Y:S01]  /*0b20*/  LOP3.LUT R0, R11, 0x80000000, R10, 0x48, !PT ;  /* 0x800000000b007812 */ /* 0x000fe200078e480a */
[----:B------:R-:W-:Y:S06]  /*0b30*/  BRA `(.L_x_18) ;  /* 0x00000000000c7947 */ /* 0x000fec0003800000 */
.L_x_11:
[----:B------:R-:W0:Y:S01]  /*0b40*/  MUFU.RSQ R0, -QNAN ;  /* 0xffc0000000007908 */ /* 0x000e220000001400 */
[----:B------:R-:W-:Y:S05]  /*0b50*/  BRA `(.L_x_18) ;  /* 0x0000000000047947 */ /* 0x000fea0003800000 */
.L_x_10:
[----:B------:R-:W-:-:S07]  /*0b60*/  FADD.FTZ R0, R0, R3 ;  /* 0x0000000300007221 */ /* 0x000fce0000010000 */
.L_x_18:
[----:B------:R-:W-:Y:S05]  /*0b70*/  BSYNC.RECONVERGENT B1 ;  /* 0x0000000000017941 */ /* 0x000fea0003800200 */
.L_x_8:
[----:B------:R-:W-:-:S04]  /*0b80*/  IMAD.MOV.U32 R5, RZ, RZ, 0x0 ;  /* 0x00000000ff057424 */ /* 0x000fc800078e00ff */
[----:B0-----:R-:W-:Y:S05]  /*0b90*/  RET.REL.NODEC R4 `(_Z15distance_KernelPffi) ;  /* 0xfffffff404187950 */ /* 0x001fea0003c3ffff */
.L_x_19:
[----:B------:R-:W-:-:S00]  /*0ba0*/  BRA `(.L_x_19) ;  /* 0xfffffffc00fc7947 */ /* 0x000fc0000383ffff */
[----:B------:R-:W-:-:S00]  /*0bb0*/  NOP ;  /* 0x0000000000007918 */ /* 0x000fc00000000000 */
        /* <DEDUP_REMOVED lines=12> */
.L_x_21:


//--------------------- .nv.global.init           --------------------------
	.section	.nv.global.init,"aw",@progbits
.nv.global.init:
	.type		$str,@object
	.size		$str,(.L_0 - $str)
$str:
        /*0000*/ 	.byte	0x25, 0x66, 0x0a, 0x00
.L_0:


//--------------------- .nv.shared.reserved.0     --------------------------
	.section	.nv.shared.reserved.0,"aw",@nobits
	.weak		__nv_reservedSMEM_offset_0_alias
	.size		__nv_reservedSMEM_offset_0_alias, 0, 64
	.other		__nv_reservedSMEM_offset_0_alias,@"STO_CUDA_RESERVED_SHARED STV_DEFAULT"
__nv_reservedSMEM_offset_0_alias:
	.zero		0
	.zero		64


//--------------------- .nv.constant0._Z15distance_KernelPffi --------------------------
	.section	.nv.constant0._Z15distance_KernelPffi,"a",@progbits
	.sectionflags	@""
	.align	4
.nv.constant0._Z15distance_KernelPffi:
	.zero		912


//--------------------- SYMBOLS --------------------------

	.type		.nv.reservedSmem.offset0,@object
	.size		.nv.reservedSmem.offset0,0x4
	.type		vprintf,@function
